	.headerflags	@"EF_CUDA_TEXMODE_UNIFIED EF_CUDA_64BIT_ADDRESS EF_CUDA_ACCELERATORS EF_CUDA_SM90 EF_CUDA_VIRTUAL_SM(EF_CUDA_SM90)"
	.elftype	@"ET_EXEC"


//--------------------- .nv.info                  --------------------------
	.section	.nv.info,"",@"SHT_CUDA_INFO"
	.align	4


	//----- nvinfo : EIATTR_REGCOUNT
	.align		4
        /*0000*/ 	.byte	0x04, 0x2f
        /*0002*/ 	.short	(.L_1 - .L_0)
	.align		4
.L_0:
        /*0004*/ 	.word	index@(triton_poi_fused_add_constant_pad_nd_convolution_10)
        /*0008*/ 	.word	0x00000030


	//----- nvinfo : EIATTR_MIN_STACK_SIZE
	.align		4
.L_1:
        /*000c*/ 	.byte	0x04, 0x12
        /*000e*/ 	.short	(.L_3 - .L_2)
	.align		4
.L_2:
        /*0010*/ 	.word	index@(triton_poi_fused_add_constant_pad_nd_convolution_10)
        /*0014*/ 	.word	0x00000000


	//----- nvinfo : EIATTR_FRAME_SIZE
	.align		4
.L_3:
        /*0018*/ 	.byte	0x04, 0x11
        /*001a*/ 	.short	(.L_5 - .L_4)
	.align		4
.L_4:
        /*001c*/ 	.word	index@(triton_poi_fused_add_constant_pad_nd_convolution_10)
        /*0020*/ 	.word	0x00000000


	//----- nvinfo : EIATTR_MIN_STACK_SIZE
	.align		4
.L_5:
        /*0024*/ 	.byte	0x04, 0x12
        /*0026*/ 	.short	(.L_7 - .L_6)
	.align		4
.L_6:
        /*0028*/ 	.word	index@(triton_poi_fused_add_constant_pad_nd_convolution_10)
        /*002c*/ 	.word	0x00000000
.L_7:


//--------------------- .nv.info.triton_poi_fused_add_constant_pad_nd_convolution_10 --------------------------
	.section	.nv.info.triton_poi_fused_add_constant_pad_nd_convolution_10,"",@"SHT_CUDA_INFO"
	.sectionflags	@""
	.align	4


	//----- nvinfo : EIATTR_CUDA_API_VERSION
	.align		4
        /*0000*/ 	.byte	0x04, 0x37
        /*0002*/ 	.short	(.L_9 - .L_8)
.L_8:
        /*0004*/ 	.word	0x0000007c


	//----- nvinfo : EIATTR_KPARAM_INFO
	.align		4
.L_9:
        /*0008*/ 	.byte	0x04, 0x17
        /*000a*/ 	.short	(.L_11 - .L_10)
.L_10:
        /*000c*/ 	.word	0x00000000
        /*0010*/ 	.short	0x0005
        /*0012*/ 	.short	0x0028
        /*0014*/ 	.byte	0x00, 0xf0, 0x11, 0x00


	//----- nvinfo : EIATTR_KPARAM_INFO
	.align		4
.L_11:
        /*0018*/ 	.byte	0x04, 0x17
        /*001a*/ 	.short	(.L_13 - .L_12)
.L_12:
        /*001c*/ 	.word	0x00000000
        /*0020*/ 	.short	0x0004
        /*0022*/ 	.short	0x0020
        /*0024*/ 	.byte	0x00, 0xf4, 0x21, 0x00


	//----- nvinfo : EIATTR_KPARAM_INFO
	.align		4
.L_13:
        /*0028*/ 	.byte	0x04, 0x17
        /*002a*/ 	.short	(.L_15 - .L_14)
.L_14:
        /*002c*/ 	.word	0x00000000
        /*0030*/ 	.short	0x0003
        /*0032*/ 	.short	0x0018
        /*0034*/ 	.byte	0x00, 0xf4, 0x21, 0x00


	//----- nvinfo : EIATTR_KPARAM_INFO
	.align		4
.L_15:
        /*0038*/ 	.byte	0x04, 0x17
        /*003a*/ 	.short	(.L_17 - .L_16)
.L_16:
        /*003c*/ 	.word	0x00000000
        /*0040*/ 	.short	0x0002
        /*0042*/ 	.short	0x0010
        /*0044*/ 	.byte	0x00, 0xf4, 0x21, 0x00


	//----- nvinfo : EIATTR_KPARAM_INFO
	.align		4
.L_17:
        /*0048*/ 	.byte	0x04, 0x17
        /*004a*/ 	.short	(.L_19 - .L_18)
.L_18:
        /*004c*/ 	.word	0x00000000
        /*0050*/ 	.short	0x0001
        /*0052*/ 	.short	0x0008
        /*0054*/ 	.byte	0x00, 0xf4, 0x21, 0x00


	//----- nvinfo : EIATTR_KPARAM_INFO
	.align		4
.L_19:
        /*0058*/ 	.byte	0x04, 0x17
        /*005a*/ 	.short	(.L_21 - .L_20)
.L_20:
        /*005c*/ 	.word	0x00000000
        /*0060*/ 	.short	0x0000
        /*0062*/ 	.short	0x0000
        /*0064*/ 	.byte	0x00, 0xf4, 0x21, 0x00


	//----- nvinfo : EIATTR_SPARSE_MMA_MASK
	.align		4
.L_21:
        /*0068*/ 	.byte	0x03, 0x50
        /*006a*/ 	.short	0x0000


	//----- nvinfo : EIATTR_MAXREG_COUNT
	.align		4
        /*006c*/ 	.byte	0x03, 0x1b
        /*006e*/ 	.short	0x00ff


	//----- nvinfo : EIATTR_EXIT_INSTR_OFFSETS
	.align		4
        /*0070*/ 	.byte	0x04, 0x1c
        /*0072*/ 	.short	(.L_23 - .L_22)


	//   ....[0]....
.L_22:
        /*0074*/ 	.word	0x000014a0


	//   ....[1]....
        /*0078*/ 	.word	0x000014c0


	//----- nvinfo : EIATTR_REQNTID
	.align		4
.L_23:
        /*007c*/ 	.byte	0x04, 0x10
        /*007e*/ 	.short	(.L_25 - .L_24)
.L_24:
        /*0080*/ 	.word	0x00000080
        /*0084*/ 	.word	0x00000001
        /*0088*/ 	.word	0x00000001


	//----- nvinfo : EIATTR_CBANK_PARAM_SIZE
	.align		4
.L_25:
        /*008c*/ 	.byte	0x03, 0x19
        /*008e*/ 	.short	0x002c


	//----- nvinfo : EIATTR_PARAM_CBANK
	.align		4
        /*0090*/ 	.byte	0x04, 0x0a
        /*0092*/ 	.short	(.L_27 - .L_26)
	.align		4
.L_26:
        /*0094*/ 	.word	index@(.nv.constant0.triton_poi_fused_add_constant_pad_nd_convolution_10)
        /*0098*/ 	.short	0x0210
        /*009a*/ 	.short	0x002c


	//----- nvinfo : EIATTR_SW_WAR
	.align		4
.L_27:
        /*009c*/ 	.byte	0x04, 0x36
        /*009e*/ 	.short	(.L_29 - .L_28)
.L_28:
        /*00a0*/ 	.word	0x00000008
.L_29:


//--------------------- .nv.callgraph             --------------------------
	.section	.nv.callgraph,"",@"SHT_CUDA_CALLGRAPH"
	.align	4
	.sectionentsize	8
	.align		4
        /*0000*/ 	.word	0x00000000
	.align		4
        /*0004*/ 	.word	0xffffffff
	.align		4
        /*0008*/ 	.word	0x00000000
	.align		4
        /*000c*/ 	.word	0xfffffffe
	.align		4
        /*0010*/ 	.word	0x00000000
	.align		4
        /*0014*/ 	.word	0xfffffffd
	.align		4
        /*0018*/ 	.word	0x00000000
	.align		4
        /*001c*/ 	.word	0xfffffffc


//--------------------- .text.triton_poi_fused_add_constant_pad_nd_convolution_10 --------------------------
	.section	.text.triton_poi_fused_add_constant_pad_nd_convolution_10,"ax",@progbits
	.align	128
        .global         triton_poi_fused_add_constant_pad_nd_convolution_10
        .type           triton_poi_fused_add_constant_pad_nd_convolution_10,@function
        .size           triton_poi_fused_add_constant_pad_nd_convolution_10,(.L_x_1 - triton_poi_fused_add_constant_pad_nd_convolution_10)
        .other          triton_poi_fused_add_constant_pad_nd_convolution_10,@"STO_CUDA_ENTRY STV_DEFAULT"
triton_poi_fused_add_constant_pad_nd_convolution_10:
.text.triton_poi_fused_add_constant_pad_nd_convolution_10:
[----:B------:R-:W0:Y:S01]  /*0000*/  LDC R1, c[0x0][0x28] ;  /* 0x00000a00ff017b82 */ /* 0x000e220000000800 */
[----:B------:R-:W1:Y:S07]  /*0010*/  S2R R0, SR_TID.X ;  /* 0x0000000000007919 */ /* 0x000e6e0000002100 */
[----:B------:R-:W2:Y:S01]  /*0020*/  LDC.64 R24, c[0x0][0x210] ;  /* 0x00008400ff187b82 */ /* 0x000ea20000000a00 */
[----:B------:R-:W-:Y:S01]  /*0030*/  IMAD.MOV.U32 R8, RZ, RZ, RZ ;  /* 0x000000ffff087224 */ /* 0x000fe200078e00ff */
[----:B------:R-:W-:Y:S01]  /*0040*/  ULDC.64 UR4, c[0x0][0x208] ;  /* 0x0000820000047ab9 */ /* 0x000fe20000000a00 */
[----:B------:R-:W3:Y:S05]  /*0050*/  S2R R3, SR_CTAID.X ;  /* 0x0000000000037919 */ /* 0x000eea0000002500 */
[----:B------:R-:W4:Y:S08]  /*0060*/  LDC.64 R22, c[0x0][0x218] ;  /* 0x00008600ff167b82 */ /* 0x000f300000000a00 */
[----:B------:R-:W5:Y:S08]  /*0070*/  LDC.64 R20, c[0x0][0x220] ;  /* 0x00008800ff147b82 */ /* 0x000f700000000a00 */
[----:B------:R-:W2:Y:S01]  /*0080*/  LDC.64 R36, c[0x0][0x228] ;  /* 0x00008a00ff247b82 */ /* 0x000ea20000000a00 */
[----:B-1----:R-:W-:-:S05]  /*0090*/  IMAD.SHL.U32 R0, R0, 0x4, RZ ;  /* 0x0000000400007824 */ /* 0x002fca00078e00ff */
[----:B------:R-:W-:-:S05]  /*00a0*/  LOP3.LUT R0, R0, 0x1fc, RZ, 0xc0, !PT ;  /* 0x000001fc00007812 */ /* 0x000fca00078ec0ff */
[----:B---3--:R-:W-:-:S04]  /*00b0*/  IMAD R4, R3, 0x400, R0 ;  /* 0x0000040003047824 */ /* 0x008fc800078e0200 */
[----:B------:R-:W-:-:S05]  /*00c0*/  IMAD.HI R0, R4, 0x3e0f83e1, RZ ;  /* 0x3e0f83e104007827 */ /* 0x000fca00078e02ff */
[----:B------:R-:W-:-:S04]  /*00d0*/  SHF.R.U32.HI R3, RZ, 0x1f, R0 ;  /* 0x0000001fff037819 */ /* 0x000fc80000011600 */
[----:B------:R-:W-:-:S05]  /*00e0*/  LEA.HI.SX32 R3, R0, R3, 0x1d ;  /* 0x0000000300037211 */ /* 0x000fca00078feaff */
[----:B------:R-:W-:-:S05]  /*00f0*/  IMAD.HI R0, R3, 0x3e0f83e1, RZ ;  /* 0x3e0f83e103007827 */ /* 0x000fca00078e02ff */
[----:B------:R-:W-:-:S04]  /*0100*/  SHF.R.U32.HI R5, RZ, 0x1f, R0 ;  /* 0x0000001fff057819 */ /* 0x000fc80000011600 */
[----:B------:R-:W-:Y:S01]  /*0110*/  LEA.HI.SX32 R2, R0, R5, 0x1d ;  /* 0x0000000500027211 */ /* 0x000fe200078feaff */
[----:B------:R-:W-:-:S04]  /*0120*/  IMAD.HI R0, R4, 0x3c2e1347, RZ ;  /* 0x3c2e134704007827 */ /* 0x000fc800078e02ff */
[----:B------:R-:W-:Y:S02]  /*0130*/  IMAD R2, R2, -0x21, R3 ;  /* 0xffffffdf02027824 */ /* 0x000fe400078e0203 */
[----:B------:R-:W-:Y:S01]  /*0140*/  IMAD R5, R3, -0x21, R4 ;  /* 0xffffffdf03057824 */ /* 0x000fe200078e0204 */
[----:B------:R-:W-:-:S04]  /*0150*/  SHF.R.U32.HI R3, RZ, 0x1f, R0 ;  /* 0x0000001fff037819 */ /* 0x000fc80000011600 */
[----:B------:R-:W-:Y:S02]  /*0160*/  LEA.HI.SX32 R3, R0, R3, 0x18 ;  /* 0x0000000300037211 */ /* 0x000fe400078fc2ff */
[----:B------:R-:W-:Y:S02]  /*0170*/  VIMNMX R32, R2, R5, !PT ;  /* 0x0000000502207248 */ /* 0x000fe40007fe0100 */
[C---:B------:R-:W-:Y:S01]  /*0180*/  LEA.HI R0, R3.reuse, R3, RZ, 0x7 ;  /* 0x0000000303007211 */ /* 0x040fe200078f38ff */
[----:B------:R-:W-:Y:S01]  /*0190*/  IMAD R5, R3, 0x400, R5 ;  /* 0x0000040003057824 */ /* 0x000fe200078e0205 */
[----:B------:R-:W-:Y:S02]  /*01a0*/  ISETP.GE.AND P0, PT, R32, 0x20, PT ;  /* 0x000000202000780c */ /* 0x000fe40003f06270 */
[----:B------:R-:W-:Y:S01]  /*01b0*/  LOP3.LUT R0, R0, 0xffffff80, RZ, 0xc0, !PT ;  /* 0xffffff8000007812 */ /* 0x000fe200078ec0ff */
[----:B------:R-:W-:Y:S01]  /*01c0*/  IMAD R5, R2, 0x20, R5 ;  /* 0x0000002002057824 */ /* 0x000fe200078e0205 */
[----:B------:R-:W-:-:S03]  /*01d0*/  ISETP.LT.AND P0, PT, R4, 0x88200, !P0 ;  /* 0x000882000400780c */ /* 0x000fc60004701270 */
[----:B------:R-:W-:Y:S02]  /*01e0*/  IMAD.IADD R17, R3, 0x1, -R0 ;  /* 0x0000000103117824 */ /* 0x000fe400078e0a00 */
[----:B------:R-:W-:Y:S02]  /*01f0*/  VIADD R0, R4, 0x1 ;  /* 0x0000000104007836 */ /* 0x000fe40000000000 */
[----:B--2---:R-:W-:-:S04]  /*0200*/  IMAD.WIDE R10, R5, 0x4, R24 ;  /* 0x00000004050a7825 */ /* 0x004fc800078e0218 */
[C---:B----4-:R-:W-:Y:S02]  /*0210*/  IMAD.WIDE R12, R5.reuse, 0x4, R22 ;  /* 0x00000004050c7825 */ /* 0x050fe400078e0216 */
[----:B------:R1:W2:Y:S02]  /*0220*/  @P0 LDG.E R8, desc[UR4][R10.64] ;  /* 0x000000040a080981 */ /* 0x0002a4000c1e1900 */
[----:B-----5:R-:W-:-:S04]  /*0230*/  IMAD.WIDE R14, R5, 0x4, R20 ;  /* 0x00000004050e7825 */ /* 0x020fc800078e0214 */
[----:B------:R-:W-:-:S04]  /*0240*/  IMAD.HI R5, R0, 0x3e0f83e1, RZ ;  /* 0x3e0f83e100057827 */ /* 0x000fc800078e02ff */
[----:B------:R-:W-:Y:S01]  /*0250*/  VIADD R3, R4, 0x2 ;  /* 0x0000000204037836 */ /* 0x000fe20000000000 */
[----:B------:R-:W-:Y:S01]  /*0260*/  SHF.R.U32.HI R6, RZ, 0x1f, R5 ;  /* 0x0000001fff067819 */ /* 0x000fe20000011605 */
[----:B------:R-:W-:Y:S02]  /*0270*/  IMAD.MOV.U32 R7, RZ, RZ, RZ ;  /* 0x000000ffff077224 */ /* 0x000fe400078e00ff */
[----:B------:R-:W-:Y:S01]  /*0280*/  IMAD.HI R9, R3, 0x3e0f83e1, RZ ;  /* 0x3e0f83e103097827 */ /* 0x000fe200078e02ff */
[----:B------:R-:W-:-:S03]  /*0290*/  LEA.HI.SX32 R5, R5, R6, 0x1d ;  /* 0x0000000605057211 */ /* 0x000fc600078feaff */
[----:B------:R-:W-:Y:S01]  /*02a0*/  IMAD.HI R6, R0, 0x3c2e1347, RZ ;  /* 0x3c2e134700067827 */ /* 0x000fe200078e02ff */
[----:B-1----:R-:W-:Y:S01]  /*02b0*/  SHF.R.U32.HI R10, RZ, 0x1f, R9 ;  /* 0x0000001fff0a7819 */ /* 0x002fe20000011609 */
[----:B------:R1:W3:Y:S02]  /*02c0*/  @P0 LDG.E R7, desc[UR4][R12.64] ;  /* 0x000000040c070981 */ /* 0x0002e4000c1e1900 */
[----:B------:R-:W-:Y:S01]  /*02d0*/  IMAD.MOV.U32 R33, RZ, RZ, RZ ;  /* 0x000000ffff217224 */ /* 0x000fe200078e00ff */
[----:B------:R-:W-:Y:S01]  /*02e0*/  LEA.HI.SX32 R10, R9, R10, 0x1d ;  /* 0x0000000a090a7211 */ /* 0x000fe200078feaff */
[----:B------:R-:W-:Y:S01]  /*02f0*/  IMAD.MOV.U32 R2, RZ, RZ, RZ ;  /* 0x000000ffff027224 */ /* 0x000fe200078e00ff */
[----:B------:R-:W-:Y:S01]  /*0300*/  SHF.R.U32.HI R9, RZ, 0x1f, R6 ;  /* 0x0000001fff097819 */ /* 0x000fe20000011606 */
[----:B0-----:R-:W-:Y:S02]  /*0310*/  IMAD.WIDE R16, R17, 0x4, R36 ;  /* 0x0000000411107825 */ /* 0x001fe400078e0224 */
[----:B------:R0:W4:Y:S02]  /*0320*/  @P0 LDG.E R33, desc[UR4][R14.64] ;  /* 0x000000040e210981 */ /* 0x000124000c1e1900 */
[----:B-1----:R-:W-:Y:S01]  /*0330*/  IMAD.HI R13, R5, 0x3e0f83e1, RZ ;  /* 0x3e0f83e1050d7827 */ /* 0x002fe200078e02ff */
[----:B------:R-:W-:Y:S01]  /*0340*/  LEA.HI.SX32 R9, R6, R9, 0x18 ;  /* 0x0000000906097211 */ /* 0x000fe200078fc2ff */
[----:B------:R1:W5:Y:S02]  /*0350*/  @P0 LDG.E.EL R2, desc[UR4][R16.64] ;  /* 0x0000000410020981 */ /* 0x000364000c2e1900 */
[----:B------:R-:W-:Y:S01]  /*0360*/  IMAD.HI R11, R3, 0x3c2e1347, RZ ;  /* 0x3c2e1347030b7827 */ /* 0x000fe200078e02ff */
[----:B0-----:R-:W-:-:S03]  /*0370*/  SHF.R.U32.HI R14, RZ, 0x1f, R13 ;  /* 0x0000001fff0e7819 */ /* 0x001fc6000001160d */
[----:B------:R-:W-:Y:S01]  /*0380*/  IMAD.HI R15, R10, 0x3e0f83e1, RZ ;  /* 0x3e0f83e10a0f7827 */ /* 0x000fe200078e02ff */
[----:B------:R-:W-:Y:S02]  /*0390*/  SHF.R.U32.HI R12, RZ, 0x1f, R11 ;  /* 0x0000001fff0c7819 */ /* 0x000fe4000001160b */
[----:B------:R-:W-:Y:S02]  /*03a0*/  LEA.HI.SX32 R14, R13, R14, 0x1d ;  /* 0x0000000e0d0e7211 */ /* 0x000fe400078feaff */
[----:B------:R-:W-:Y:S02]  /*03b0*/  LEA.HI R6, R9, R9, RZ, 0x7 ;  /* 0x0000000909067211 */ /* 0x000fe400078f38ff */
[----:B------:R-:W-:Y:S01]  /*03c0*/  LEA.HI.SX32 R12, R11, R12, 0x18 ;  /* 0x0000000c0b0c7211 */ /* 0x000fe200078fc2ff */
[----:B------:R-:W-:Y:S01]  /*03d0*/  IMAD R11, R5, -0x21, R0 ;  /* 0xffffffdf050b7824 */ /* 0x000fe200078e0200 */
[----:B------:R-:W-:Y:S01]  /*03e0*/  LOP3.LUT R6, R6, 0xffffff80, RZ, 0xc0, !PT ;  /* 0xffffff8006067812 */ /* 0x000fe200078ec0ff */
[----:B------:R-:W-:Y:S01]  /*03f0*/  IMAD R14, R14, -0x21, R5 ;  /* 0xffffffdf0e0e7824 */ /* 0x000fe200078e0205 */
[----:B-1----:R-:W-:Y:S01]  /*0400*/  SHF.R.U32.HI R16, RZ, 0x1f, R15 ;  /* 0x0000001fff107819 */ /* 0x002fe2000001160f */
[C---:B------:R-:W-:Y:S01]  /*0410*/  IMAD R5, R9.reuse, 0x400, R11 ;  /* 0x0000040009057824 */ /* 0x040fe200078e020b */
[----:B------:R-:W-:Y:S01]  /*0420*/  ISETP.GE.AND P1, PT, R4, 0x88200, PT ;  /* 0x000882000400780c */ /* 0x000fe20003f26270 */
[----:B------:R-:W-:Y:S01]  /*0430*/  IMAD.IADD R45, R9, 0x1, -R6 ;  /* 0x00000001092d7824 */ /* 0x000fe200078e0a06 */
[----:B------:R-:W-:-:S02]  /*0440*/  LEA.HI.SX32 R15, R15, R16, 0x1d ;  /* 0x000000100f0f7211 */ /* 0x000fc400078feaff */
[----:B------:R-:W-:Y:S01]  /*0450*/  VIMNMX R9, R14, R11, !PT ;  /* 0x0000000b0e097248 */ /* 0x000fe20007fe0100 */
[----:B------:R-:W-:Y:S01]  /*0460*/  IMAD R3, R10, -0x21, R3 ;  /* 0xffffffdf0a037824 */ /* 0x000fe200078e0203 */
[----:B------:R-:W-:Y:S01]  /*0470*/  LEA.HI R0, R12, R12, RZ, 0x7 ;  /* 0x0000000c0c007211 */ /* 0x000fe200078f38ff */
[----:B------:R-:W-:Y:S01]  /*0480*/  IMAD R15, R15, -0x21, R10 ;  /* 0xffffffdf0f0f7824 */ /* 0x000fe200078e020a */
[----:B------:R-:W-:Y:S02]  /*0490*/  ISETP.LT.AND P4, PT, R9, 0x20, !P1 ;  /* 0x000000200900780c */ /* 0x000fe40004f81270 */
[----:B------:R-:W-:Y:S01]  /*04a0*/  LOP3.LUT R19, R0, 0xffffff80, RZ, 0xc0, !PT ;  /* 0xffffff8000137812 */ /* 0x000fe200078ec0ff */
[----:B------:R-:W-:Y:S02]  /*04b0*/  IMAD R0, R12, 0x400, R3 ;  /* 0x000004000c007824 */ /* 0x000fe400078e0203 */
[----:B------:R-:W-:Y:S01]  /*04c0*/  IMAD R5, R14, 0x20, R5 ;  /* 0x000000200e057824 */ /* 0x000fe200078e0205 */
[----:B------:R-:W-:-:S02]  /*04d0*/  VIMNMX R6, R15, R3, !PT ;  /* 0x000000030f067248 */ /* 0x000fc40007fe0100 */
[----:B------:R-:W-:Y:S02]  /*04e0*/  CS2R R40, SRZ ;  /* 0x0000000000287805 */ /* 0x000fe4000001ff00 */
[----:B------:R-:W-:Y:S01]  /*04f0*/  LEA R3, R15, R0, 0x5 ;  /* 0x000000000f037211 */ /* 0x000fe200078e28ff */
[----:B------:R-:W-:Y:S01]  /*0500*/  IMAD.WIDE R14, R5, 0x4, R24 ;  /* 0x00000004050e7825 */ /* 0x000fe200078e0218 */
[----:B------:R-:W-:-:S03]  /*0510*/  ISETP.LT.AND P2, PT, R6, 0x20, !P1 ;  /* 0x000000200600780c */ /* 0x000fc60004f41270 */
[----:B------:R-:W-:Y:S01]  /*0520*/  VIADD R0, R4, 0x3 ;  /* 0x0000000304007836 */ /* 0x000fe20000000000 */
[----:B------:R0:W4:Y:S01]  /*0530*/  @P4 LDG.E R40, desc[UR4][R14.64] ;  /* 0x000000040e284981 */ /* 0x000122000c1e1900 */
[----:B------:R-:W-:-:S04]  /*0540*/  IMAD.WIDE R28, R3, 0x4, R24 ;  /* 0x00000004031c7825 */ /* 0x000fc800078e0218 */
[----:B------:R-:W-:Y:S01]  /*0550*/  IMAD.WIDE R10, R3, 0x4, R22 ;  /* 0x00000004030a7825 */ /* 0x000fe200078e0216 */
[----:B------:R-:W-:-:S03]  /*0560*/  CS2R R26, SRZ ;  /* 0x00000000001a7805 */ /* 0x000fc6000001ff00 */
[----:B0-----:R-:W-:Y:S01]  /*0570*/  IMAD.WIDE R14, R3, 0x4, R20 ;  /* 0x00000004030e7825 */ /* 0x001fe200078e0214 */
[----:B------:R-:W-:Y:S02]  /*0580*/  CS2R R16, SRZ ;  /* 0x0000000000107805 */ /* 0x000fe4000001ff00 */
[----:B------:R-:W4:Y:S01]  /*0590*/  @P2 LDG.E R27, desc[UR4][R28.64] ;  /* 0x000000041c1b2981 */ /* 0x000f22000c1e1900 */
[----:B------:R-:W-:-:S03]  /*05a0*/  IMAD.HI R3, R0, 0x3e0f83e1, RZ ;  /* 0x3e0f83e100037827 */ /* 0x000fc600078e02ff */
[----:B------:R-:W4:Y:S01]  /*05b0*/  @P2 LDG.E R26, desc[UR4][R14.64] ;  /* 0x000000040e1a2981 */ /* 0x000f22000c1e1900 */
[----:B------:R-:W-:Y:S01]  /*05c0*/  IMAD.IADD R19, R12, 0x1, -R19 ;  /* 0x000000010c137824 */ /* 0x000fe200078e0a13 */
[----:B------:R-:W-:Y:S01]  /*05d0*/  SHF.R.U32.HI R12, RZ, 0x1f, R3 ;  /* 0x0000001fff0c7819 */ /* 0x000fe20000011603 */
[----:B------:R-:W-:Y:S01]  /*05e0*/  IMAD.WIDE R30, R5, 0x4, R22 ;  /* 0x00000004051e7825 */ /* 0x000fe200078e0216 */
[----:B------:R0:W4:Y:S02]  /*05f0*/  @P2 LDG.E R16, desc[UR4][R10.64] ;  /* 0x000000040a102981 */ /* 0x000124000c1e1900 */
[----:B------:R-:W-:Y:S01]  /*0600*/  LEA.HI.SX32 R3, R3, R12, 0x1d ;  /* 0x0000000c03037211 */ /* 0x000fe200078feaff */
[----:B------:R-:W-:-:S04]  /*0610*/  IMAD.WIDE R34, R5, 0x4, R20 ;  /* 0x0000000405227825 */ /* 0x000fc800078e0214 */
[C---:B------:R-:W-:Y:S01]  /*0620*/  IMAD.HI R5, R3.reuse, 0x3e0f83e1, RZ ;  /* 0x3e0f83e103057827 */ /* 0x040fe200078e02ff */
[----:B------:R-:W-:Y:S01]  /*0630*/  CS2R R42, SRZ ;  /* 0x00000000002a7805 */ /* 0x000fe2000001ff00 */
[----:B------:R-:W4:Y:S03]  /*0640*/  @P4 LDG.E R41, desc[UR4][R34.64] ;  /* 0x0000000422294981 */ /* 0x000f26000c1e1900 */
[----:B------:R-:W-:Y:S01]  /*0650*/  SHF.R.U32.HI R12, RZ, 0x1f, R5 ;  /* 0x0000001fff0c7819 */ /* 0x000fe20000011605 */
[----:B0-----:R-:W-:Y:S01]  /*0660*/  IMAD R11, R3, -0x21, R0 ;  /* 0xffffffdf030b7824 */ /* 0x001fe200078e0200 */
[----:B------:R-:W4:Y:S02]  /*0670*/  @P4 LDG.E R43, desc[UR4][R30.64] ;  /* 0x000000041e2b4981 */ /* 0x000f24000c1e1900 */
[----:B------:R-:W-:Y:S01]  /*0680*/  LEA.HI.SX32 R12, R5, R12, 0x1d ;  /* 0x0000000c050c7211 */ /* 0x000fe200078feaff */
[----:B------:R-:W-:-:S04]  /*0690*/  IMAD.HI R5, R0, 0x3c2e1347, RZ ;  /* 0x3c2e134700057827 */ /* 0x000fc800078e02ff */
[----:B------:R-:W-:Y:S01]  /*06a0*/  IMAD R12, R12, -0x21, R3 ;  /* 0xffffffdf0c0c7824 */ /* 0x000fe200078e0203 */
[----:B------:R-:W-:Y:S01]  /*06b0*/  SHF.R.U32.HI R0, RZ, 0x1f, R5 ;  /* 0x0000001fff007819 */ /* 0x000fe20000011605 */
[----:B------:R-:W-:Y:S02]  /*06c0*/  IMAD.MOV.U32 R13, RZ, RZ, RZ ;  /* 0x000000ffff0d7224 */ /* 0x000fe400078e00ff */
[----:B------:R-:W-:Y:S01]  /*06d0*/  IMAD.WIDE R18, R19, 0x4, R36 ;  /* 0x0000000413127825 */ /* 0x000fe200078e0224 */
[----:B------:R-:W-:Y:S02]  /*06e0*/  LEA.HI.SX32 R0, R5, R0, 0x18 ;  /* 0x0000000005007211 */ /* 0x000fe400078fc2ff */
[----:B------:R-:W-:Y:S02]  /*06f0*/  VIMNMX R3, R12, R11, !PT ;  /* 0x0000000b0c037248 */ /* 0x000fe40007fe0100 */
[----:B------:R0:W4:Y:S01]  /*0700*/  @P2 LDG.E.EL R13, desc[UR4][R18.64] ;  /* 0x00000004120d2981 */ /* 0x000122000c2e1900 */
[----:B------:R-:W-:Y:S01]  /*0710*/  IMAD R11, R0, 0x400, R11 ;  /* 0x00000400000b7824 */ /* 0x000fe200078e020b */
[----:B------:R-:W-:-:S02]  /*0720*/  ISETP.LT.AND P3, PT, R3, 0x20, !P1 ;  /* 0x000000200300780c */ /* 0x000fc40004f61270 */
[----:B------:R-:W-:Y:S01]  /*0730*/  LEA.HI R5, R0, R0, RZ, 0x7 ;  /* 0x0000000000057211 */ /* 0x000fe200078f38ff */
[----:B------:R-:W-:-:S03]  /*0740*/  IMAD R11, R12, 0x20, R11 ;  /* 0x000000200c0b7824 */ /* 0x000fc600078e020b */
[----:B------:R-:W-:Y:S01]  /*0750*/  LOP3.LUT R5, R5, 0xffffff80, RZ, 0xc0, !PT ;  /* 0xffffff8005057812 */ /* 0x000fe200078ec0ff */
[----:B------:R-:W-:Y:S01]  /*0760*/  IMAD.WIDE R28, R11, 0x4, R24 ;  /* 0x000000040b1c7825 */ /* 0x000fe200078e0218 */
[----:B0-----:R-:W-:-:S03]  /*0770*/  CS2R R18, SRZ ;  /* 0x0000000000127805 */ /* 0x001fc6000001ff00 */
[----:B------:R-:W-:-:S03]  /*0780*/  IMAD.IADD R5, R0, 0x1, -R5 ;  /* 0x0000000100057824 */ /* 0x000fc600078e0a05 */
[----:B------:R0:W4:Y:S01]  /*0790*/  @P3 LDG.E R18, desc[UR4][R28.64] ;  /* 0x000000041c123981 */ /* 0x000122000c1e1900 */
[----:B------:R-:W-:-:S04]  /*07a0*/  IMAD.WIDE R14, R5, 0x4, R36 ;  /* 0x00000004050e7825 */ /* 0x000fc800078e0224 */
[C---:B------:R-:W-:Y:S01]  /*07b0*/  IMAD.WIDE R30, R11.reuse, 0x4, R22 ;  /* 0x000000040b1e7825 */ /* 0x040fe200078e0216 */
[----:B------:R-:W4:Y:S04]  /*07c0*/  @P3 LDG.E.EL R17, desc[UR4][R14.64] ;  /* 0x000000040e113981 */ /* 0x000f28000c2e1900 */
[----:B------:R-:W4:Y:S01]  /*07d0*/  @P3 LDG.E R19, desc[UR4][R30.64] ;  /* 0x000000041e133981 */ /* 0x000f22000c1e1900 */
[----:B------:R-:W-:Y:S02]  /*07e0*/  IMAD.MOV.U32 R12, RZ, RZ, RZ ;  /* 0x000000ffff0c7224 */ /* 0x000fe400078e00ff */
[----:B------:R-:W-:-:S04]  /*07f0*/  IMAD.WIDE R10, R11, 0x4, R20 ;  /* 0x000000040b0a7825 */ /* 0x000fc800078e0214 */
[----:B------:R-:W-:Y:S01]  /*0800*/  IMAD.MOV.U32 R38, RZ, RZ, RZ ;  /* 0x000000ffff267224 */ /* 0x000fe200078e00ff */
[----:B------:R1:W4:Y:S01]  /*0810*/  @P3 LDG.E R12, desc[UR4][R10.64] ;  /* 0x000000040a0c3981 */ /* 0x000322000c1e1900 */
[----:B------:R-:W-:-:S05]  /*0820*/  IMAD.WIDE R44, R45, 0x4, R36 ;  /* 0x000000042d2c7825 */ /* 0x000fca00078e0224 */
[----:B------:R-:W4:Y:S01]  /*0830*/  @P4 LDG.E.EL R38, desc[UR4][R44.64] ;  /* 0x000000042c264981 */ /* 0x000f22000c2e1900 */
[----:B------:R-:W-:-:S04]  /*0840*/  VIADD R5, R4, 0x200 ;  /* 0x0000020004057836 */ /* 0x000fc80000000000 */
[----:B------:R-:W-:-:S05]  /*0850*/  IMAD.HI R0, R5, 0x3e0f83e1, RZ ;  /* 0x3e0f83e105007827 */ /* 0x000fca00078e02ff */
[----:B0-----:R-:W-:-:S04]  /*0860*/  SHF.R.U32.HI R29, RZ, 0x1f, R0 ;  /* 0x0000001fff1d7819 */ /* 0x001fc80000011600 */
[----:B------:R-:W-:-:S05]  /*0870*/  LEA.HI.SX32 R0, R0, R29, 0x1d ;  /* 0x0000001d00007211 */ /* 0x000fca00078feaff */
[----:B------:R-:W-:-:S05]  /*0880*/  IMAD.HI R28, R0, 0x3e0f83e1, RZ ;  /* 0x3e0f83e1001c7827 */ /* 0x000fca00078e02ff */
[----:B------:R-:W-:-:S04]  /*0890*/  SHF.R.U32.HI R29, RZ, 0x1f, R28 ;  /* 0x0000001fff1d7819 */ /* 0x000fc8000001161c */
[----:B------:R-:W-:Y:S01]  /*08a0*/  LEA.HI.SX32 R29, R28, R29, 0x1d ;  /* 0x0000001d1c1d7211 */ /* 0x000fe200078feaff */
[----:B------:R-:W-:-:S05]  /*08b0*/  IMAD.HI R28, R5, 0x3c2e1347, RZ ;  /* 0x3c2e1347051c7827 */ /* 0x000fca00078e02ff */
[----:B-1----:R-:W-:-:S04]  /*08c0*/  SHF.R.U32.HI R11, RZ, 0x1f, R28 ;  /* 0x0000001fff0b7819 */ /* 0x002fc8000001161c */
[----:B------:R-:W-:Y:S01]  /*08d0*/  LEA.HI.SX32 R11, R28, R11, 0x18 ;  /* 0x0000000b1c0b7211 */ /* 0x000fe200078fc2ff */
[----:B------:R-:W-:-:S03]  /*08e0*/  IMAD R30, R0, -0x21, R5 ;  /* 0xffffffdf001e7824 */ /* 0x000fc600078e0205 */
[----:B------:R-:W-:Y:S01]  /*08f0*/  LEA.HI R10, R11, R11, RZ, 0x7 ;  /* 0x0000000b0b0a7211 */ /* 0x000fe200078f38ff */
[----:B------:R-:W-:Y:S02]  /*0900*/  IMAD R35, R29, -0x21, R0 ;  /* 0xffffffdf1d237824 */ /* 0x000fe400078e0200 */
[----:B------:R-:W-:Y:S01]  /*0910*/  IMAD R14, R11, 0x400, R30 ;  /* 0x000004000b0e7824 */ /* 0x000fe200078e021e */
[----:B------:R-:W-:Y:S02]  /*0920*/  LOP3.LUT R10, R10, 0xffffff80, RZ, 0xc0, !PT ;  /* 0xffffff800a0a7812 */ /* 0x000fe400078ec0ff */
[C---:B------:R-:W-:Y:S01]  /*0930*/  VIMNMX R0, R35.reuse, R30, !PT ;  /* 0x0000001e23007248 */ /* 0x040fe20007fe0100 */
[----:B------:R-:W-:Y:S02]  /*0940*/  IMAD R35, R35, 0x20, R14 ;  /* 0x0000002023237824 */ /* 0x000fe400078e020e */
[----:B------:R-:W-:-:S04]  /*0950*/  IMAD.IADD R15, R11, 0x1, -R10 ;  /* 0x000000010b0f7824 */ /* 0x000fc800078e0a0a */
[----:B------:R-:W-:Y:S01]  /*0960*/  IMAD.WIDE R10, R15, 0x4, R36 ;  /* 0x000000040f0a7825 */ /* 0x000fe200078e0224 */
[----:B------:R-:W-:-:S03]  /*0970*/  ISETP.GE.AND P5, PT, R0, 0x20, PT ;  /* 0x000000200000780c */ /* 0x000fc60003fa6270 */
[----:B------:R-:W-:Y:S01]  /*0980*/  IMAD.MOV.U32 R30, RZ, RZ, RZ ;  /* 0x000000ffff1e7224 */ /* 0x000fe200078e00ff */
[----:B--2---:R-:W-:Y:S02]  /*0990*/  SEL R8, R8, RZ, P0 ;  /* 0x000000ff08087207 */ /* 0x004fe40000000000 */
[----:B---3--:R-:W-:Y:S02]  /*09a0*/  SEL R39, R7, RZ, P0 ;  /* 0x000000ff07277207 */ /* 0x008fe40000000000 */
[----:B-----5:R-:W-:Y:S02]  /*09b0*/  SEL R7, R2, RZ, P0 ;  /* 0x000000ff02077207 */ /* 0x020fe40000000000 */
[----:B------:R-:W-:-:S05]  /*09c0*/  IADD3 R2, R4, 0x201, RZ ;  /* 0x0000020104027810 */ /* 0x000fca0007ffe0ff */
[----:B------:R-:W-:-:S05]  /*09d0*/  IMAD.HI R14, R2, 0x3e0f83e1, RZ ;  /* 0x3e0f83e1020e7827 */ /* 0x000fca00078e02ff */
[----:B------:R-:W-:-:S04]  /*09e0*/  SHF.R.U32.HI R15, RZ, 0x1f, R14 ;  /* 0x0000001fff0f7819 */ /* 0x000fc8000001160e */
[----:B------:R-:W-:Y:S01]  /*09f0*/  LEA.HI.SX32 R15, R14, R15, 0x1d ;  /* 0x0000000f0e0f7211 */ /* 0x000fe200078feaff */
[----:B------:R-:W-:Y:S01]  /*0a00*/  FADD R39, R8, R39 ;  /* 0x0000002708277221 */ /* 0x000fe20000000000 */
[----:B----4-:R-:W-:Y:S01]  /*0a10*/  SEL R28, R33, RZ, P0 ;  /* 0x000000ff211c7207 */ /* 0x010fe20000000000 */
[----:B------:R-:W-:Y:S01]  /*0a20*/  IMAD.HI R14, R2, 0x3c2e1347, RZ ;  /* 0x3c2e1347020e7827 */ /* 0x000fe200078e02ff */
[----:B------:R-:W-:-:S03]  /*0a30*/  ISETP.LT.AND P0, PT, R5, 0x88200, !P5 ;  /* 0x000882000500780c */ /* 0x000fc60006f01270 */
[----:B------:R-:W-:-:S04]  /*0a40*/  IMAD.HI R8, R15, 0x3e0f83e1, RZ ;  /* 0x3e0f83e10f087827 */ /* 0x000fc800078e02ff */
[----:B------:R-:W-:Y:S01]  /*0a50*/  FADD R28, R28, R7 ;  /* 0x000000071c1c7221 */ /* 0x000fe20000000000 */
[----:B------:R-:W-:Y:S02]  /*0a60*/  SHF.R.U32.HI R7, RZ, 0x1f, R14 ;  /* 0x0000001fff077819 */ /* 0x000fe4000001160e */
[----:B------:R-:W-:Y:S02]  /*0a70*/  SHF.R.U32.HI R29, RZ, 0x1f, R8 ;  /* 0x0000001fff1d7819 */ /* 0x000fe40000011608 */
[----:B------:R-:W-:Y:S02]  /*0a80*/  LEA.HI.SX32 R7, R14, R7, 0x18 ;  /* 0x000000070e077211 */ /* 0x000fe400078fc2ff */
[----:B------:R-:W-:Y:S01]  /*0a90*/  LEA.HI.SX32 R34, R8, R29, 0x1d ;  /* 0x0000001d08227211 */ /* 0x000fe200078feaff */
[----:B------:R0:W2:Y:S01]  /*0aa0*/  @P0 LDG.E.EL R30, desc[UR4][R10.64] ;  /* 0x000000040a1e0981 */ /* 0x0000a2000c2e1900 */
[----:B------:R-:W-:-:S03]  /*0ab0*/  IMAD R8, R15, -0x21, R2 ;  /* 0xffffffdf0f087824 */ /* 0x000fc600078e0202 */
[----:B------:R-:W-:Y:S01]  /*0ac0*/  IMAD R29, R34, -0x21, R15 ;  /* 0xffffffdf221d7824 */ /* 0x000fe200078e020f */
[----:B0-----:R-:W-:-:S04]  /*0ad0*/  LEA.HI R10, R7, R7, RZ, 0x7 ;  /* 0x00000007070a7211 */ /* 0x001fc800078f38ff */
[----:B------:R-:W-:Y:S02]  /*0ae0*/  VIMNMX R2, R29, R8, !PT ;  /* 0x000000081d027248 */ /* 0x000fe40007fe0100 */
[----:B------:R-:W-:-:S05]  /*0af0*/  LOP3.LUT R10, R10, 0xffffff80, RZ, 0xc0, !PT ;  /* 0xffffff800a0a7812 */ /* 0x000fca00078ec0ff */
[C---:B------:R-:W-:Y:S01]  /*0b00*/  IMAD.IADD R11, R7.reuse, 0x1, -R10 ;  /* 0x00000001070b7824 */ /* 0x040fe200078e0a0a */
[----:B------:R-:W-:Y:S01]  /*0b10*/  SEL R14, R26, RZ, P2 ;  /* 0x000000ff1a0e7207 */ /* 0x000fe20001000000 */
[----:B------:R-:W-:Y:S02]  /*0b20*/  IMAD R26, R7, 0x400, R8 ;  /* 0x00000400071a7824 */ /* 0x000fe400078e0208 */
[----:B------:R-:W-:-:S04]  /*0b30*/  VIADD R8, R4, 0x202 ;  /* 0x0000020204087836 */ /* 0x000fc80000000000 */
[----:B------:R-:W-:-:S04]  /*0b40*/  IMAD.HI R7, R8, 0x3e0f83e1, RZ ;  /* 0x3e0f83e108077827 */ /* 0x000fc800078e02ff */
[----:B------:R-:W-:Y:S01]  /*0b50*/  IMAD R29, R29, 0x20, R26 ;  /* 0x000000201d1d7824 */ /* 0x000fe200078e021a */
[----:B------:R-:W-:-:S04]  /*0b60*/  SHF.R.U32.HI R26, RZ, 0x1f, R7 ;  /* 0x0000001fff1a7819 */ /* 0x000fc80000011607 */
[----:B------:R-:W-:-:S05]  /*0b70*/  LEA.HI.SX32 R7, R7, R26, 0x1d ;  /* 0x0000001a07077211 */ /* 0x000fca00078feaff */
[----:B------:R-:W-:Y:S01]  /*0b80*/  IMAD.HI R26, R7, 0x3e0f83e1, RZ ;  /* 0x3e0f83e1071a7827 */ /* 0x000fe200078e02ff */
[----:B------:R-:W-:Y:S02]  /*0b90*/  ISETP.GE.AND P5, PT, R2, 0x20, PT ;  /* 0x000000200200780c */ /* 0x000fe40003fa6270 */
[----:B------:R-:W-:Y:S02]  /*0ba0*/  SEL R15, R27, RZ, P2 ;  /* 0x000000ff1b0f7207 */ /* 0x000fe40001000000 */
[----:B------:R-:W-:Y:S02]  /*0bb0*/  SHF.R.U32.HI R27, RZ, 0x1f, R26 ;  /* 0x0000001fff1b7819 */ /* 0x000fe4000001161a */
[----:B------:R-:W-:Y:S02]  /*0bc0*/  SEL R16, R16, RZ, P2 ;  /* 0x000000ff10107207 */ /* 0x000fe40001000000 */
[----:B------:R-:W-:Y:S01]  /*0bd0*/  LEA.HI.SX32 R34, R26, R27, 0x1d ;  /* 0x0000001b1a227211 */ /* 0x000fe200078feaff */
[----:B------:R-:W-:Y:S01]  /*0be0*/  IMAD.HI R26, R8, 0x3c2e1347, RZ ;  /* 0x3c2e1347081a7827 */ /* 0x000fe200078e02ff */
[----:B------:R-:W-:-:S02]  /*0bf0*/  SEL R13, R13, RZ, P2 ;  /* 0x000000ff0d0d7207 */ /* 0x000fc40001000000 */
[----:B------:R-:W-:Y:S01]  /*0c00*/  ISETP.LT.AND P2, PT, R5, 0x88200, !P5 ;  /* 0x000882000500780c */ /* 0x000fe20006f41270 */
[----:B------:R-:W-:Y:S02]  /*0c10*/  IMAD R31, R34, -0x21, R7 ;  /* 0xffffffdf221f7824 */ /* 0x000fe400078e0207 */
[----:B------:R-:W-:Y:S01]  /*0c20*/  IMAD R8, R7, -0x21, R8 ;  /* 0xffffffdf07087824 */ /* 0x000fe200078e0208 */
[----:B------:R-:W-:Y:S01]  /*0c30*/  SHF.R.U32.HI R7, RZ, 0x1f, R26 ;  /* 0x0000001fff077819 */ /* 0x000fe2000001161a */
[----:B------:R-:W-:-:S03]  /*0c40*/  IMAD.WIDE R10, R11, 0x4, R36 ;  /* 0x000000040b0a7825 */ /* 0x000fc600078e0224 */
[----:B------:R-:W-:-:S05]  /*0c50*/  LEA.HI.SX32 R27, R26, R7, 0x18 ;  /* 0x000000071a1b7211 */ /* 0x000fca00078fc2ff */
[----:B------:R0:W3:Y:S01]  /*0c60*/  @P2 LDG.E.EL R42, desc[UR4][R10.64] ;  /* 0x000000040a2a2981 */ /* 0x0000e2000c2e1900 */
[----:B------:R-:W-:Y:S02]  /*0c70*/  LEA.HI R7, R27, R27, RZ, 0x7 ;  /* 0x0000001b1b077211 */ /* 0x000fe400078f38ff */
[----:B0-----:R-:W-:Y:S02]  /*0c80*/  SEL R11, R18, RZ, P3 ;  /* 0x000000ff120b7207 */ /* 0x001fe40001800000 */
[----:B------:R-:W-:Y:S01]  /*0c90*/  VIMNMX R18, R31, R8, !PT ;  /* 0x000000081f127248 */ /* 0x000fe20007fe0100 */
[----:B------:R-:W-:Y:S01]  /*0ca0*/  IMAD R8, R27, 0x400, R8 ;  /* 0x000004001b087824 */ /* 0x000fe200078e0208 */
[----:B------:R-:W-:-:S03]  /*0cb0*/  LOP3.LUT R26, R7, 0xffffff80, RZ, 0xc0, !PT ;  /* 0xffffff80071a7812 */ /* 0x000fc600078ec0ff */
[----:B------:R-:W-:Y:S02]  /*0cc0*/  IMAD R31, R31, 0x20, R8 ;  /* 0x000000201f1f7824 */ /* 0x000fe400078e0208 */
[----:B------:R-:W-:Y:S01]  /*0cd0*/  VIADD R8, R4, 0x203 ;  /* 0x0000020304087836 */ /* 0x000fe20000000000 */
[----:B------:R-:W-:-:S03]  /*0ce0*/  SEL R7, R17, RZ, P3 ;  /* 0x000000ff11077207 */ /* 0x000fc60001800000 */
[----:B------:R-:W-:Y:S01]  /*0cf0*/  IMAD.HI R17, R8, 0x3e0f83e1, RZ ;  /* 0x3e0f83e108117827 */ /* 0x000fe200078e02ff */
[----:B------:R-:W-:-:S03]  /*0d00*/  SEL R10, R19, RZ, P3 ;  /* 0x000000ff130a7207 */ /* 0x000fc60001800000 */
[----:B------:R-:W-:Y:S01]  /*0d10*/  IMAD.IADD R19, R27, 0x1, -R26 ;  /* 0x000000011b137824 */ /* 0x000fe200078e0a1a */
[----:B------:R-:W-:-:S04]  /*0d20*/  SHF.R.U32.HI R26, RZ, 0x1f, R17 ;  /* 0x0000001fff1a7819 */ /* 0x000fc80000011611 */
[----:B------:R-:W-:-:S05]  /*0d30*/  LEA.HI.SX32 R17, R17, R26, 0x1d ;  /* 0x0000001a11117211 */ /* 0x000fca00078feaff */
[----:B------:R-:W-:Y:S01]  /*0d40*/  IMAD.HI R26, R17, 0x3e0f83e1, RZ ;  /* 0x3e0f83e1111a7827 */ /* 0x000fe200078e02ff */
[----:B------:R-:W-:Y:S02]  /*0d50*/  SEL R12, R12, RZ, P3 ;  /* 0x000000ff0c0c7207 */ /* 0x000fe40001800000 */
[----:B------:R-:W-:Y:S02]  /*0d60*/  ISETP.GE.AND P3, PT, R18, 0x20, PT ;  /* 0x000000201200780c */ /* 0x000fe40003f66270 */
[----:B------:R-:W-:Y:S02]  /*0d70*/  SHF.R.U32.HI R27, RZ, 0x1f, R26 ;  /* 0x0000001fff1b7819 */ /* 0x000fe4000001161a */
[----:B------:R-:W-:Y:S02]  /*0d80*/  SEL R40, R40, RZ, P4 ;  /* 0x000000ff28287207 */ /* 0x000fe40002000000 */
[----:B------:R-:W-:Y:S02]  /*0d90*/  SEL R43, R43, RZ, P4 ;  /* 0x000000ff2b2b7207 */ /* 0x000fe40002000000 */
[----:B------:R-:W-:-:S02]  /*0da0*/  SEL R41, R41, RZ, P4 ;  /* 0x000000ff29297207 */ /* 0x000fc40002000000 */
[----:B------:R-:W-:Y:S02]  /*0db0*/  SEL R38, R38, RZ, P4 ;  /* 0x000000ff26267207 */ /* 0x000fe40002000000 */
[----:B------:R-:W-:Y:S02]  /*0dc0*/  ISETP.LT.AND P4, PT, R5, 0x88200, !P3 ;  /* 0x000882000500780c */ /* 0x000fe40005f81270 */
[----:B------:R-:W-:Y:S01]  /*0dd0*/  LEA.HI.SX32 R44, R26, R27, 0x1d ;  /* 0x0000001b1a2c7211 */ /* 0x000fe200078feaff */
[----:B------:R-:W-:-:S04]  /*0de0*/  IMAD.HI R26, R8, 0x3c2e1347, RZ ;  /* 0x3c2e1347081a7827 */ /* 0x000fc800078e02ff */
[----:B------:R-:W-:Y:S02]  /*0df0*/  IMAD R45, R44, -0x21, R17 ;  /* 0xffffffdf2c2d7824 */ /* 0x000fe400078e0211 */
[----:B------:R-:W-:Y:S01]  /*0e00*/  IMAD R8, R17, -0x21, R8 ;  /* 0xffffffdf11087824 */ /* 0x000fe200078e0208 */
[----:B------:R-:W-:Y:S01]  /*0e10*/  SHF.R.U32.HI R17, RZ, 0x1f, R26 ;  /* 0x0000001fff117819 */ /* 0x000fe2000001161a */
[----:B------:R-:W-:Y:S02]  /*0e20*/  IMAD.MOV.U32 R34, RZ, RZ, RZ ;  /* 0x000000ffff227224 */ /* 0x000fe400078e00ff */
[----:B------:R-:W-:Y:S01]  /*0e30*/  IMAD.WIDE R18, R19, 0x4, R36 ;  /* 0x0000000413127825 */ /* 0x000fe200078e0224 */
[----:B------:R-:W-:-:S04]  /*0e40*/  LEA.HI.SX32 R17, R26, R17, 0x18 ;  /* 0x000000111a117211 */ /* 0x000fc800078fc2ff */
[----:B------:R0:W4:Y:S02]  /*0e50*/  @P4 LDG.E.EL R34, desc[UR4][R18.64] ;  /* 0x0000000412224981 */ /* 0x000124000c2e1900 */
[----:B0-----:R-:W-:-:S04]  /*0e60*/  LEA.HI R18, R17, R17, RZ, 0x7 ;  /* 0x0000001111127211 */ /* 0x001fc800078f38ff */
[----:B------:R-:W-:-:S04]  /*0e70*/  LOP3.LUT R18, R18, 0xffffff80, RZ, 0xc0, !PT ;  /* 0xffffff8012127812 */ /* 0x000fc800078ec0ff */
[----:B------:R-:W-:Y:S02]  /*0e80*/  IADD3 R19, R17, -R18, RZ ;  /* 0x8000001211137210 */ /* 0x000fe40007ffe0ff */
[----:B------:R-:W-:-:S04]  /*0e90*/  VIMNMX R18, R45, R8, !PT ;  /* 0x000000082d127248 */ /* 0x000fc80007fe0100 */
[----:B------:R-:W-:-:S04]  /*0ea0*/  ISETP.GE.AND P5, PT, R18, 0x20, PT ;  /* 0x000000201200780c */ /* 0x000fc80003fa6270 */
[----:B------:R-:W-:Y:S01]  /*0eb0*/  ISETP.LT.AND P6, PT, R5, 0x88200, !P5 ;  /* 0x000882000500780c */ /* 0x000fe20006fc1270 */
[----:B------:R-:W-:Y:S01]  /*0ec0*/  IMAD.WIDE R36, R19, 0x4, R36 ;  /* 0x0000000413247825 */ /* 0x000fe200078e0224 */
[----:B------:R-:W-:-:S03]  /*0ed0*/  CS2R R18, SRZ ;  /* 0x0000000000127805 */ /* 0x000fc6000001ff00 */
[----:B------:R-:W-:Y:S02]  /*0ee0*/  IMAD.MOV.U32 R33, RZ, RZ, RZ ;  /* 0x000000ffff217224 */ /* 0x000fe400078e00ff */
[----:B------:R-:W-:-:S04]  /*0ef0*/  IMAD.WIDE R26, R29, 0x4, R24 ;  /* 0x000000041d1a7825 */ /* 0x000fc800078e0218 */
[----:B------:R-:W-:Y:S01]  /*0f00*/  IMAD R8, R17, 0x400, R8 ;  /* 0x0000040011087824 */ /* 0x000fe200078e0208 */
[----:B------:R0:W5:Y:S01]  /*0f10*/  @P2 LDG.E R19, desc[UR4][R26.64] ;  /* 0x000000041a132981 */ /* 0x000162000c1e1900 */
[----:B------:R-:W-:-:S03]  /*0f20*/  IMAD.MOV.U32 R17, RZ, RZ, RZ ;  /* 0x000000ffff117224 */ /* 0x000fc600078e00ff */
[----:B------:R1:W2:Y:S01]  /*0f30*/  @P6 LDG.E.EL R33, desc[UR4][R36.64] ;  /* 0x0000000424216981 */ /* 0x0002a2000c2e1900 */
[----:B0-----:R-:W-:-:S04]  /*0f40*/  IMAD.WIDE R26, R31, 0x4, R24 ;  /* 0x000000041f1a7825 */ /* 0x001fc800078e0218 */
[C---:B-1----:R-:W-:Y:S01]  /*0f50*/  IMAD.WIDE R36, R35.reuse, 0x4, R24 ;  /* 0x0000000423247825 */ /* 0x042fe200078e0218 */
[----:B------:R0:W2:Y:S04]  /*0f60*/  @P4 LDG.E R18, desc[UR4][R26.64] ;  /* 0x000000041a124981 */ /* 0x0000a8000c1e1900 */
[----:B------:R1:W2:Y:S01]  /*0f70*/  @P0 LDG.E R17, desc[UR4][R36.64] ;  /* 0x0000000424110981 */ /* 0x0002a2000c1e1900 */
[----:B------:R-:W-:Y:S02]  /*0f80*/  IMAD.MOV.U32 R44, RZ, RZ, RZ ;  /* 0x000000ffff2c7224 */ /* 0x000fe400078e00ff */
[----:B0-----:R-:W-:Y:S01]  /*0f90*/  IMAD.WIDE R26, R35, 0x4, R22 ;  /* 0x00000004231a7825 */ /* 0x001fe200078e0216 */
[----:B-1----:R-:W-:-:S06]  /*0fa0*/  CS2R R36, SRZ ;  /* 0x0000000000247805 */ /* 0x002fcc000001ff00 */
[----:B------:R0:W2:Y:S02]  /*0fb0*/  @P0 LDG.E R37, desc[UR4][R26.64] ;  /* 0x000000041a250981 */ /* 0x0000a4000c1e1900 */
[----:B0-----:R-:W-:-:S05]  /*0fc0*/  IMAD.WIDE R26, R31, 0x4, R22 ;  /* 0x000000041f1a7825 */ /* 0x001fca00078e0216 */
[----:B------:R-:W2:Y:S01]  /*0fd0*/  @P4 LDG.E R44, desc[UR4][R26.64] ;  /* 0x000000041a2c4981 */ /* 0x000ea2000c1e1900 */
[----:B------:R-:W-:Y:S02]  /*0fe0*/  IMAD R45, R45, 0x20, R8 ;  /* 0x000000202d2d7824 */ /* 0x000fe400078e0208 */
[----:B------:R-:W-:Y:S02]  /*0ff0*/  IMAD.MOV.U32 R8, RZ, RZ, RZ ;  /* 0x000000ffff087224 */ /* 0x000fe400078e00ff */
[----:B------:R-:W-:-:S05]  /*1000*/  IMAD.WIDE R24, R45, 0x4, R24 ;  /* 0x000000042d187825 */ /* 0x000fca00078e0218 */
[----:B------:R0:W3:Y:S02]  /*1010*/  @P6 LDG.E R8, desc[UR4][R24.64] ;  /* 0x0000000418086981 */ /* 0x0000e4000c1e1900 */
[----:B0-----:R-:W-:-:S05]  /*1020*/  IMAD.WIDE R24, R29, 0x4, R22 ;  /* 0x000000041d187825 */ /* 0x001fca00078e0216 */
[----:B------:R0:W4:Y:S01]  /*1030*/  @P2 LDG.E R36, desc[UR4][R24.64] ;  /* 0x0000000418242981 */ /* 0x000122000c1e1900 */
[----:B------:R-:W-:Y:S01]  /*1040*/  IMAD.WIDE R22, R45, 0x4, R22 ;  /* 0x000000042d167825 */ /* 0x000fe200078e0216 */
[----:B0-----:R-:W-:-:S06]  /*1050*/  CS2R R24, SRZ ;  /* 0x0000000000187805 */ /* 0x001fcc000001ff00 */
[----:B------:R0:W4:Y:S01]  /*1060*/  @P6 LDG.E R24, desc[UR4][R22.64] ;  /* 0x0000000416186981 */ /* 0x000122000c1e1900 */
[----:B------:R-:W-:-:S04]  /*1070*/  IMAD.WIDE R26, R31, 0x4, R20 ;  /* 0x000000041f1a7825 */ /* 0x000fc800078e0214 */
[----:B0-----:R-:W-:-:S05]  /*1080*/  IMAD.WIDE R22, R29, 0x4, R20 ;  /* 0x000000041d167825 */ /* 0x001fca00078e0214 */
[----:B------:R0:W4:Y:S01]  /*1090*/  @P2 LDG.E R25, desc[UR4][R22.64] ;  /* 0x0000000416192981 */ /* 0x000122000c1e1900 */
[----:B------:R-:W-:-:S06]  /*10a0*/  IMAD.MOV.U32 R29, RZ, RZ, RZ ;  /* 0x000000ffff1d7224 */ /* 0x000fcc00078e00ff */
[----:B------:R1:W4:Y:S01]  /*10b0*/  @P4 LDG.E R29, desc[UR4][R26.64] ;  /* 0x000000041a1d4981 */ /* 0x000322000c1e1900 */
[----:B0-----:R-:W-:-:S04]  /*10c0*/  IMAD.WIDE R22, R35, 0x4, R20 ;  /* 0x0000000423167825 */ /* 0x001fc800078e0214 */
[----:B------:R-:W-:Y:S02]  /*10d0*/  IMAD.MOV.U32 R35, RZ, RZ, RZ ;  /* 0x000000ffff237224 */ /* 0x000fe400078e00ff */
[----:B------:R-:W-:-:S05]  /*10e0*/  IMAD.WIDE R20, R45, 0x4, R20 ;  /* 0x000000042d147825 */ /* 0x000fca00078e0214 */
[----:B------:R-:W4:Y:S01]  /*10f0*/  @P6 LDG.E R35, desc[UR4][R20.64] ;  /* 0x0000000414236981 */ /* 0x000f22000c1e1900 */
[----:B--2---:R-:W-:Y:S01]  /*1100*/  SEL R31, R44, RZ, P4 ;  /* 0x000000ff2c1f7207 */ /* 0x004fe20002000000 */
[----:B------:R-:W-:-:S06]  /*1110*/  IMAD.MOV.U32 R44, RZ, RZ, RZ ;  /* 0x000000ffff2c7224 */ /* 0x000fcc00078e00ff */
[----:B------:R-:W2:Y:S01]  /*1120*/  @P0 LDG.E R44, desc[UR4][R22.64] ;  /* 0x00000004162c0981 */ /* 0x000ea2000c1e1900 */
[----:B------:R-:W-:Y:S01]  /*1130*/  FADD R16, R15, R16 ;  /* 0x000000100f107221 */ /* 0x000fe20000000000 */
[----:B------:R-:W-:Y:S02]  /*1140*/  FADD R13, R14, R13 ;  /* 0x0000000d0e0d7221 */ /* 0x000fe40000000000 */
[----:B------:R-:W0:Y:S01]  /*1150*/  LDC.64 R14, c[0x0][0x230] ;  /* 0x00008c00ff0e7b82 */ /* 0x000e220000000a00 */
[----:B-1----:R-:W-:Y:S02]  /*1160*/  SEL R26, R37, RZ, P0 ;  /* 0x000000ff251a7207 */ /* 0x002fe40000000000 */
[----:B---3--:R-:W-:Y:S01]  /*1170*/  SEL R37, R8, RZ, P6 ;  /* 0x000000ff08257207 */ /* 0x008fe20003000000 */
[----:B------:R-:W-:Y:S01]  /*1180*/  FADD R8, R39, R28 ;  /* 0x0000001c27087221 */ /* 0x000fe20000000000 */
[----:B------:R-:W-:Y:S01]  /*1190*/  SEL R42, R42, RZ, P2 ;  /* 0x000000ff2a2a7207 */ /* 0x000fe20001000000 */
[----:B------:R-:W-:Y:S01]  /*11a0*/  FADD R40, R40, R43 ;  /* 0x0000002b28287221 */ /* 0x000fe20000000000 */
[----:B-----5:R-:W-:Y:S01]  /*11b0*/  SEL R19, R19, RZ, P2 ;  /* 0x000000ff13137207 */ /* 0x020fe20001000000 */
[----:B------:R-:W-:Y:S01]  /*11c0*/  FADD R41, R41, R38 ;  /* 0x0000002629297221 */ /* 0x000fe20000000000 */
[----:B----4-:R-:W-:-:S03]  /*11d0*/  SEL R36, R36, RZ, P2 ;  /* 0x000000ff24247207 */ /* 0x010fc60001000000 */
[----:B------:R-:W-:Y:S01]  /*11e0*/  FADD R40, R40, R41 ;  /* 0x0000002928287221 */ /* 0x000fe20000000000 */
[----:B------:R-:W-:Y:S01]  /*11f0*/  SEL R30, R30, RZ, P0 ;  /* 0x000000ff1e1e7207 */ /* 0x000fe20000000000 */
[----:B------:R-:W-:Y:S01]  /*1200*/  FADD R13, R16, R13 ;  /* 0x0000000d100d7221 */ /* 0x000fe20000000000 */
[----:B------:R-:W-:Y:S01]  /*1210*/  SEL R17, R17, RZ, P0 ;  /* 0x000000ff11117207 */ /* 0x000fe20000000000 */
[----:B------:R-:W-:Y:S01]  /*1220*/  FADD R11, R11, R10 ;  /* 0x0000000a0b0b7221 */ /* 0x000fe20000000000 */
[----:B------:R-:W-:Y:S01]  /*1230*/  FADD R12, R12, R7 ;  /* 0x000000070c0c7221 */ /* 0x000fe20000000000 */
[----:B------:R-:W-:Y:S02]  /*1240*/  SEL R34, R34, RZ, P4 ;  /* 0x000000ff22227207 */ /* 0x000fe40002000000 */
[----:B------:R-:W-:Y:S01]  /*1250*/  SEL R18, R18, RZ, P4 ;  /* 0x000000ff12127207 */ /* 0x000fe20002000000 */
[----:B------:R-:W-:Y:S01]  /*1260*/  FADD R11, R11, R12 ;  /* 0x0000000c0b0b7221 */ /* 0x000fe20000000000 */
[----:B------:R-:W-:-:S02]  /*1270*/  SEL R33, R33, RZ, P6 ;  /* 0x000000ff21217207 */ /* 0x000fc40003000000 */
[----:B------:R-:W-:Y:S02]  /*1280*/  SEL R24, R24, RZ, P6 ;  /* 0x000000ff18187207 */ /* 0x000fe40003000000 */
[----:B------:R-:W-:Y:S02]  /*1290*/  SEL R25, R25, RZ, P2 ;  /* 0x000000ff19197207 */ /* 0x000fe40001000000 */
[----:B------:R-:W-:-:S04]  /*12a0*/  ISETP.GE.AND P2, PT, R32, 0x20, PT ;  /* 0x000000202000780c */ /* 0x000fc80003f46270 */
[----:B------:R-:W-:Y:S02]  /*12b0*/  SEL R8, R8, RZ, !P2 ;  /* 0x000000ff08087207 */ /* 0x000fe40005000000 */
[----:B------:R-:W-:Y:S02]  /*12c0*/  ISETP.GE.AND P2, PT, R9, 0x20, PT ;  /* 0x000000200900780c */ /* 0x000fe40003f46270 */
[----:B------:R-:W-:Y:S02]  /*12d0*/  SEL R29, R29, RZ, P4 ;  /* 0x000000ff1d1d7207 */ /* 0x000fe40002000000 */
[----:B------:R-:W-:Y:S02]  /*12e0*/  SEL R9, R40, RZ, !P2 ;  /* 0x000000ff28097207 */ /* 0x000fe40005000000 */
[----:B------:R-:W-:Y:S01]  /*12f0*/  ISETP.GE.AND P2, PT, R5, 0x88200, PT ;  /* 0x000882000500780c */ /* 0x000fe20003f46270 */
[----:B------:R-:W-:Y:S01]  /*1300*/  FADD R17, R17, R26 ;  /* 0x0000001a11117221 */ /* 0x000fe20000000000 */
[----:B------:R-:W-:Y:S01]  /*1310*/  FADD R19, R19, R36 ;  /* 0x0000002413137221 */ /* 0x000fe20000000000 */
[----:B------:R-:W-:Y:S01]  /*1320*/  FADD R18, R18, R31 ;  /* 0x0000001f12127221 */ /* 0x000fe20000000000 */
[----:B------:R-:W-:Y:S01]  /*1330*/  FADD R24, R37, R24 ;  /* 0x0000001825187221 */ /* 0x000fe20000000000 */
[----:B------:R-:W-:Y:S01]  /*1340*/  FADD R42, R25, R42 ;  /* 0x0000002a192a7221 */ /* 0x000fe20000000000 */
[----:B------:R-:W-:Y:S01]  /*1350*/  FADD R29, R29, R34 ;  /* 0x000000221d1d7221 */ /* 0x000fe20000000000 */
[----:B0-----:R-:W-:Y:S01]  /*1360*/  IMAD.WIDE R14, R4, 0x4, R14 ;  /* 0x00000004040e7825 */ /* 0x001fe200078e020e */
[----:B------:R-:W-:-:S03]  /*1370*/  ISETP.GE.AND P4, PT, R0, 0x20, PT ;  /* 0x000000200000780c */ /* 0x000fc60003f86270 */
[----:B------:R-:W-:Y:S01]  /*1380*/  FADD R19, R19, R42 ;  /* 0x0000002a13137221 */ /* 0x000fe20000000000 */
[----:B------:R-:W-:Y:S01]  /*1390*/  FADD R18, R18, R29 ;  /* 0x0000001d12127221 */ /* 0x000fe20000000000 */
[----:B--2---:R-:W-:Y:S02]  /*13a0*/  SEL R27, R44, RZ, P0 ;  /* 0x000000ff2c1b7207 */ /* 0x004fe40000000000 */
[----:B------:R-:W-:Y:S02]  /*13b0*/  ISETP.GE.AND P0, PT, R6, 0x20, PT ;  /* 0x000000200600780c */ /* 0x000fe40003f06270 */
[----:B------:R-:W-:Y:S02]  /*13c0*/  SEL R44, R35, RZ, P6 ;  /* 0x000000ff232c7207 */ /* 0x000fe40003000000 */
[----:B------:R-:W-:Y:S02]  /*13d0*/  SEL R10, R13, RZ, !P0 ;  /* 0x000000ff0d0a7207 */ /* 0x000fe40004000000 */
[----:B------:R-:W-:Y:S01]  /*13e0*/  ISETP.GE.AND P0, PT, R3, 0x20, PT ;  /* 0x000000200300780c */ /* 0x000fe20003f06270 */
[----:B------:R-:W-:Y:S01]  /*13f0*/  FADD R30, R27, R30 ;  /* 0x0000001e1b1e7221 */ /* 0x000fe20000000000 */
[----:B------:R-:W-:-:S02]  /*1400*/  FADD R33, R44, R33 ;  /* 0x000000212c217221 */ /* 0x000fc40000000000 */
[----:B------:R-:W-:Y:S01]  /*1410*/  SEL R11, R11, RZ, !P0 ;  /* 0x000000ff0b0b7207 */ /* 0x000fe20004000000 */
[----:B------:R-:W-:Y:S01]  /*1420*/  FADD R17, R17, R30 ;  /* 0x0000001e11117221 */ /* 0x000fe20000000000 */
[----:B------:R-:W-:Y:S01]  /*1430*/  FADD R24, R24, R33 ;  /* 0x0000002118187221 */ /* 0x000fe20000000000 */
[----:B------:R-:W-:Y:S02]  /*1440*/  ISETP.GE.AND P6, PT, R2, 0x20, PT ;  /* 0x000000200200780c */ /* 0x000fe40003fc6270 */
[----:B------:R0:W-:Y:S01]  /*1450*/  @!P1 STG.E.128 desc[UR4][R14.64], R8 ;  /* 0x000000080e009986 */ /* 0x0001e2000c101d04 */
[----:B------:R-:W-:Y:S02]  /*1460*/  SEL R6, R18, RZ, !P3 ;  /* 0x000000ff12067207 */ /* 0x000fe40005800000 */
[----:B------:R-:W-:Y:S02]  /*1470*/  SEL R5, R19, RZ, !P6 ;  /* 0x000000ff13057207 */ /* 0x000fe40007000000 */
[----:B------:R-:W-:-:S02]  /*1480*/  SEL R4, R17, RZ, !P4 ;  /* 0x000000ff11047207 */ /* 0x000fc40006000000 */
[----:B------:R-:W-:Y:S01]  /*1490*/  SEL R7, R24, RZ, !P5 ;  /* 0x000000ff18077207 */ /* 0x000fe20006800000 */
[----:B0-----:R-:W-:Y:S06]  /*14a0*/  @P2 EXIT ;  /* 0x000000000000294d */ /* 0x001fec0003800000 */
[----:B------:R-:W-:Y:S01]  /*14b0*/  STG.E.128 desc[UR4][R14.64+0x800], R4 ;  /* 0x000800040e007986 */ /* 0x000fe2000c101d04 */
[----:B------:R-:W-:Y:S05]  /*14c0*/  EXIT ;  /* 0x000000000000794d */ /* 0x000fea0003800000 */
.L_x_0:
[----:B------:R-:W-:-:S00]  /*14d0*/  BRA `(.L_x_0) ;  /* 0xfffffffc00fc7947 */ /* 0x000fc0000383ffff */
[----:B------:R-:W-:-:S00]  /*14e0*/  NOP ;  /* 0x0000000000007918 */ /* 0x000fc00000000000 */
        /* <DEDUP_REMOVED lines=9> */
.L_x_1:


//--------------------- .nv.constant0.triton_poi_fused_add_constant_pad_nd_convolution_10 --------------------------
	.section	.nv.constant0.triton_poi_fused_add_constant_pad_nd_convolution_10,"a",@progbits
	.sectionflags	@""
	.align	4
.nv.constant0.triton_poi_fused_add_constant_pad_nd_convolution_10:
	.zero		572
